//
// Generated by NVIDIA NVVM Compiler
//
// Compiler Build ID: CL-36424714
// Cuda compilation tools, release 13.0, V13.0.88
// Based on NVVM 20.0.0
//

.version 9.0
.target sm_100
.address_size 64

	// .globl	test_kernel
.extern .func  (.param .b32 func_retval0) vprintf
(
	.param .b64 vprintf_param_0,
	.param .b64 vprintf_param_1
)
;
.global .align 1 .b8 $str[7] = {104, 101, 108, 108, 111, 10};
.global .align 1 .b8 $str$1[4] = {37, 102, 10};

.visible .entry test_kernel(
	.param .align 8 .b8 test_kernel_param_0[8]
)
{
	.local .align 8 .b8 	__local_depot0[8];
	.reg .b64 	%SP;
	.reg .b64 	%SPL;
	.reg .b32 	%r<6>;
	.reg .b32 	%f<2>;
	.reg .b64 	%rd<9>;
	.reg .b64 	%fd<2>;

	mov.u64 	%SPL, __local_depot0;
	cvta.local.u64 	%SP, %SPL;
	ld.param.u64 	%rd1, [test_kernel_param_0];
	add.u64 	%rd2, %SP, 0;
	add.u64 	%rd3, %SPL, 0;
	cvta.to.global.u64 	%rd4, %rd1;
	mov.u64 	%rd5, $str;
	cvta.global.u64 	%rd6, %rd5;
	{ // callseq 0, 0
	.param .b64 param0;
	st.param.b64 	[param0], %rd6;
	.param .b64 param1;
	st.param.b64 	[param1], 0;
	.param .b32 retval0;
	call.uni (retval0), 
	vprintf, 
	(
	param0, 
	param1
	);
	ld.param.b32 	%r1, [retval0];
	} // callseq 0
	ld.global.f32 	%f1, [%rd4+20];
	cvt.f64.f32 	%fd1, %f1;
	st.local.f64 	[%rd3], %fd1;
	mov.u64 	%rd7, $str$1;
	cvta.global.u64 	%rd8, %rd7;
	{ // callseq 1, 0
	.param .b64 param0;
	st.param.b64 	[param0], %rd8;
	.param .b64 param1;
	st.param.b64 	[param1], %rd2;
	.param .b32 retval0;
	call.uni (retval0), 
	vprintf, 
	(
	param0, 
	param1
	);
	ld.param.b32 	%r3, [retval0];
	} // callseq 1
	mov.b32 	%r5, 0;
	st.global.u32 	[%rd4+20], %r5;
	ret;

}


// ===== COMPILED SASS (sm_100) =====

	.target	sm_100

	.elftype	@"ET_EXEC"


//--------------------- .note.nv.tkinfo           --------------------------
	.section	.note.nv.tkinfo,"",@"SHT_NOTE"
	.sectionflags	@"SHF_NOTE_NV_TKINFO"
	.tkinfo
        /*0018*/ 	.word	0x00000002
        /*0030*/ 	.string	""
        /*0030*/ 	.string	"ptxas"
        /*0030*/ 	.string	"Cuda compilation tools, release 13.0, V13.0.88"
        /*0030*/ 	.string	"Build cuda_13.0.r13.0/compiler.36424714_0"
        /*0030*/ 	.string	"-arch sm_100 -m 64 "



//--------------------- .note.nv.cuinfo           --------------------------
	.section	.note.nv.cuinfo,"",@"SHT_NOTE"
	.sectionflags	@"SHF_NOTE_NV_CUINFO"
        /*0018*/ 	.short	0x0002
        /*001a*/ 	.short	0x0064
        /*001c*/ 	.short	0x0082
	.zero		2


//--------------------- .nv.info                  --------------------------
	.section	.nv.info,"",@"SHT_CUDA_INFO"
	.align	4


	//----- nvinfo : EIATTR_REGCOUNT
	.align		4
        /*0000*/ 	.byte	0x04, 0x2f
        /*0002*/ 	.short	(.L_3 - .L_2)
	.align		4
.L_2:
        /*0004*/ 	.word	index@(test_kernel)
        /*0008*/ 	.word	0x00000018


	//----- nvinfo : EIATTR_FRAME_SIZE
	.align		4
.L_3:
        /*000c*/ 	.byte	0x04, 0x11
        /*000e*/ 	.short	(.L_5 - .L_4)
	.align		4
.L_4:
        /*0010*/ 	.word	index@(test_kernel)
        /*0014*/ 	.word	0x00000008


	//----- nvinfo : EIATTR_MIN_STACK_SIZE
	.align		4
.L_5:
        /*0018*/ 	.byte	0x04, 0x12
        /*001a*/ 	.short	(.L_7 - .L_6)
	.align		4
.L_6:
        /*001c*/ 	.word	index@(test_kernel)
        /*0020*/ 	.word	0x00000008
.L_7:


//--------------------- .nv.compat                --------------------------
	.section	.nv.compat,"",@"SHT_CUDA_COMPAT_INFO"
	.align	4
        /*0000*/ 	.byte	0x02, 0x09, 0x00, 0x00, 0x02, 0x02, 0x01, 0x00, 0x02, 0x05, 0x05, 0x00, 0x03, 0x07, 0x01, 0x01
        /*0010*/ 	.byte	0x02, 0x03, 0x00, 0x00, 0x02, 0x06, 0x01, 0x00, 0x04, 0x0b, 0x08, 0x00, 0x09, 0x00, 0x00, 0x00
        /*0020*/ 	.byte	0x00, 0x00, 0x00, 0x00


//--------------------- .nv.info.test_kernel      --------------------------
	.section	.nv.info.test_kernel,"",@"SHT_CUDA_INFO"
	.sectionflags	@""
	.align	4


	//----- nvinfo : EIATTR_CUDA_API_VERSION
	.align		4
        /*0000*/ 	.byte	0x04, 0x37
        /*0002*/ 	.short	(.L_9 - .L_8)
.L_8:
        /*0004*/ 	.word	0x00000082


	//----- nvinfo : EIATTR_KPARAM_INFO
	.align		4
.L_9:
        /*0008*/ 	.byte	0x04, 0x17
        /*000a*/ 	.short	(.L_11 - .L_10)
.L_10:
        /*000c*/ 	.word	0x00000000
        /*0010*/ 	.short	0x0000
        /*0012*/ 	.short	0x0000
        /*0014*/ 	.byte	0x00, 0xf0, 0x21, 0x00


	//----- nvinfo : EIATTR_SPARSE_MMA_MASK
	.align		4
.L_11:
        /*0018*/ 	.byte	0x03, 0x50
        /*001a*/ 	.short	0x0000


	//----- nvinfo : EIATTR_MAXREG_COUNT
	.align		4
        /*001c*/ 	.byte	0x03, 0x1b
        /*001e*/ 	.short	0x00ff


	//----- nvinfo : EIATTR_EXTERNS
	.align		4
        /*0020*/ 	.byte	0x04, 0x0f
        /*0022*/ 	.short	(.L_13 - .L_12)


	//   ....[0]....
	.align		4
.L_12:
        /*0024*/ 	.word	index@(vprintf)


	//----- nvinfo : EIATTR_MERCURY_ISA_VERSION
	.align		4
.L_13:
        /*0028*/ 	.byte	0x03, 0x5f
        /*002a*/ 	.short	0x0101


	//----- nvinfo : EIATTR_VRC_CTA_INIT_COUNT
	.align		4
        /*002c*/ 	.byte	0x02, 0x4a
	.zero		1
	.zero		1


	//----- nvinfo : EIATTR_SYSCALL_OFFSETS
	.align		4
        /*0030*/ 	.byte	0x04, 0x46
        /*0032*/ 	.short	(.L_15 - .L_14)


	//   ....[0]....
.L_14:
        /*0034*/ 	.word	0x000000e0


	//   ....[1]....
        /*0038*/ 	.word	0x000001a0


	//----- nvinfo : EIATTR_EXIT_INSTR_OFFSETS
	.align		4
.L_15:
        /*003c*/ 	.byte	0x04, 0x1c
        /*003e*/ 	.short	(.L_17 - .L_16)


	//   ....[0]....
.L_16:
        /*0040*/ 	.word	0x000001d0


	//----- nvinfo : EIATTR_CBANK_PARAM_SIZE
	.align		4
.L_17:
        /*0044*/ 	.byte	0x03, 0x19
        /*0046*/ 	.short	0x0008


	//----- nvinfo : EIATTR_PARAM_CBANK
	.align		4
        /*0048*/ 	.byte	0x04, 0x0a
        /*004a*/ 	.short	(.L_19 - .L_18)
	.align		4
.L_18:
        /*004c*/ 	.word	index@(.nv.constant0.test_kernel)
        /*0050*/ 	.short	0x0380
        /*0052*/ 	.short	0x0008


	//----- nvinfo : EIATTR_SW_WAR
	.align		4
.L_19:
        /*0054*/ 	.byte	0x04, 0x36
        /*0056*/ 	.short	(.L_21 - .L_20)
.L_20:
        /*0058*/ 	.word	0x00000008
.L_21:


//--------------------- .nv.callgraph             --------------------------
	.section	.nv.callgraph,"",@"SHT_CUDA_CALLGRAPH"
	.align	4
	.sectionentsize	8
	.align		4
        /*0000*/ 	.word	0x00000000
	.align		4
        /*0004*/ 	.word	0xffffffff
	.align		4
        /*0008*/ 	.word	index@(test_kernel)
	.align		4
        /*000c*/ 	.word	index@(vprintf)
	.align		4
        /*0010*/ 	.word	0x00000000
	.align		4
        /*0014*/ 	.word	0xfffffffe
	.align		4
        /*0018*/ 	.word	0x00000000
	.align		4
        /*001c*/ 	.word	0xfffffffd
	.align		4
        /*0020*/ 	.word	0x00000000
	.align		4
        /*0024*/ 	.word	0xfffffffc


//--------------------- .nv.constant4             --------------------------
	.section	.nv.constant4,"a",@progbits
	.align	8
	.align		8
.nv.constant4:
        /*0000*/ 	.dword	vprintf
	.align		8
        /*0008*/ 	.dword	$str
	.align		8
        /*0010*/ 	.dword	$str$1


//--------------------- .text.test_kernel         --------------------------
	.section	.text.test_kernel,"ax",@progbits
	.align	128
        .global         test_kernel
        .type           test_kernel,@function
        .size           test_kernel,(.L_x_3 - test_kernel)
        .other          test_kernel,@"STO_CUDA_ENTRY STV_DEFAULT"
test_kernel:
.text.test_kernel:
[----:B------:R-:W0:Y:S01]  /*0000*/  LDC R1, c[0x0][0x37c] ;  /* 0x0000df00ff017b82 */ /* 0x000e220000000800 */
[----:B------:R-:W-:Y:S01]  /*0010*/  MOV R17, 0x0 ;  /* 0x0000000000117802 */ /* 0x000fe20000000f00 */
[----:B------:R-:W1:Y:S01]  /*0020*/  LDCU UR4, c[0x0][0x2f8] ;  /* 0x00005f00ff0477ac */ /* 0x000e620008000800 */
[----:B0-----:R-:W-:Y:S01]  /*0030*/  VIADD R1, R1, 0xfffffff8 ;  /* 0xfffffff801017836 */ /* 0x001fe20000000000 */
[----:B------:R-:W-:-:S04]  /*0040*/  CS2R R6, SRZ ;  /* 0x0000000000067805 */ /* 0x000fc8000001ff00 */
[----:B------:R0:W2:Y:S01]  /*0050*/  LDC.64 R8, c[0x4][R17] ;  /* 0x0100000011087b82 */ /* 0x0000a20000000a00 */
[----:B------:R-:W3:Y:S01]  /*0060*/  LDCU.64 UR6, c[0x4][0x8] ;  /* 0x01000100ff0677ac */ /* 0x000ee20008000a00 */
[----:B------:R-:W4:Y:S01]  /*0070*/  LDCU UR5, c[0x0][0x2fc] ;  /* 0x00005f80ff0577ac */ /* 0x000f220008000800 */
[----:B------:R-:W0:Y:S01]  /*0080*/  LDCU.64 UR36, c[0x0][0x358] ;  /* 0x00006b00ff2477ac */ /* 0x000e220008000a00 */
[----:B-1----:R-:W-:Y:S01]  /*0090*/  IADD3 R16, P0, PT, R1, UR4, RZ ;  /* 0x0000000401107c10 */ /* 0x002fe2000ff1e0ff */
[----:B---3--:R-:W-:Y:S01]  /*00a0*/  IMAD.U32 R4, RZ, RZ, UR6 ;  /* 0x00000006ff047e24 */ /* 0x008fe2000f8e00ff */
[----:B------:R-:W-:-:S03]  /*00b0*/  MOV R5, UR7 ;  /* 0x0000000700057c02 */ /* 0x000fc60008000f00 */
[----:B0---4-:R-:W-:-:S08]  /*00c0*/  IMAD.X R2, RZ, RZ, UR5, P0 ;  /* 0x00000005ff027e24 */ /* 0x011fd000080e06ff */
[----:B------:R-:W-:-:S07]  /*00d0*/  LEPC R20, `(.L_x_0) ;  /* 0x000000001014794e */ /* 0x000fce0000000000 */
[----:B--2---:R-:W-:Y:S05]  /*00e0*/  CALL.ABS.NOINC R8 ;  /* 0x0000000008007343 */ /* 0x004fea0003c00000 */
.L_x_0:
[----:B------:R-:W0:Y:S01]  /*00f0*/  LDC.64 R10, c[0x0][0x380] ;  /* 0x0000e000ff0a7b82 */ /* 0x000e220000000a00 */
[----:B------:R-:W1:Y:S01]  /*0100*/  LDCU.64 UR4, c[0x4][0x10] ;  /* 0x01000200ff0477ac */ /* 0x000e620008000a00 */
[----:B0-----:R-:W2:Y:S06]  /*0110*/  LDG.E R0, desc[UR36][R10.64+0x14] ;  /* 0x000014240a007981 */ /* 0x001eac000c1e1900 */
[----:B------:R0:W3:Y:S01]  /*0120*/  LDC.64 R12, c[0x4][R17] ;  /* 0x01000000110c7b82 */ /* 0x0000e20000000a00 */
[----:B-1----:R-:W-:Y:S01]  /*0130*/  IMAD.U32 R4, RZ, RZ, UR4 ;  /* 0x00000004ff047e24 */ /* 0x002fe2000f8e00ff */
[----:B------:R-:W-:Y:S01]  /*0140*/  MOV R5, UR5 ;  /* 0x0000000500057c02 */ /* 0x000fe20008000f00 */
[----:B------:R-:W-:Y:S01]  /*0150*/  IMAD.MOV.U32 R6, RZ, RZ, R16 ;  /* 0x000000ffff067224 */ /* 0x000fe200078e0010 */
[----:B------:R-:W-:Y:S01]  /*0160*/  MOV R7, R2 ;  /* 0x0000000200077202 */ /* 0x000fe20000000f00 */
[----:B--2---:R-:W1:Y:S02]  /*0170*/  F2F.F64.F32 R8, R0 ;  /* 0x0000000000087310 */ /* 0x004e640000201800 */
[----:B-1-3--:R0:W-:Y:S04]  /*0180*/  STL.64 [R1], R8 ;  /* 0x0000000801007387 */ /* 0x00a1e80000100a00 */
[----:B------:R-:W-:-:S07]  /*0190*/  LEPC R20, `(.L_x_1) ;  /* 0x000000001014794e */ /* 0x000fce0000000000 */
[----:B0-----:R-:W-:Y:S05]  /*01a0*/  CALL.ABS.NOINC R12 ;  /* 0x000000000c007343 */ /* 0x001fea0003c00000 */
.L_x_1:
[----:B------:R-:W0:Y:S02]  /*01b0*/  LDC.64 R2, c[0x0][0x380] ;  /* 0x0000e000ff027b82 */ /* 0x000e240000000a00 */
[----:B0-----:R-:W-:Y:S01]  /*01c0*/  STG.E desc[UR36][R2.64+0x14], RZ ;  /* 0x000014ff02007986 */ /* 0x001fe2000c101924 */
[----:B------:R-:W-:Y:S05]  /*01d0*/  EXIT ;  /* 0x000000000000794d */ /* 0x000fea0003800000 */
.L_x_2:
[----:B------:R-:W-:-:S00]  /*01e0*/  BRA `(.L_x_2) ;  /* 0xfffffffc00fc7947 */ /* 0x000fc0000383ffff */
[----:B------:R-:W-:-:S00]  /*01f0*/  NOP ;  /* 0x0000000000007918 */ /* 0x000fc00000000000 */
        /* <DEDUP_REMOVED lines=8> */
.L_x_3:


//--------------------- .nv.global.init           --------------------------
	.section	.nv.global.init,"aw",@progbits
.nv.global.init:
	.type		$str$1,@object
	.size		$str$1,($str - $str$1)
$str$1:
        /*0000*/ 	.byte	0x25, 0x66, 0x0a, 0x00
	.type		$str,@object
	.size		$str,(.L_0 - $str)
$str:
        /*0004*/ 	.byte	0x68, 0x65, 0x6c, 0x6c, 0x6f, 0x0a, 0x00
.L_0:


//--------------------- .nv.shared.reserved.0     --------------------------
	.section	.nv.shared.reserved.0,"aw",@nobits
	.weak		__nv_reservedSMEM_offset_0_alias
	.size		__nv_reservedSMEM_offset_0_alias, 0, 64
	.other		__nv_reservedSMEM_offset_0_alias,@"STO_CUDA_RESERVED_SHARED STV_DEFAULT"
__nv_reservedSMEM_offset_0_alias:
	.zero		0
	.zero		64


//--------------------- .nv.constant0.test_kernel --------------------------
	.section	.nv.constant0.test_kernel,"a",@progbits
	.sectionflags	@""
	.align	4
.nv.constant0.test_kernel:
	.zero		904


//--------------------- SYMBOLS --------------------------

	.type		.nv.reservedSmem.offset0,@object
	.size		.nv.reservedSmem.offset0,0x4
	.type		vprintf,@function
